	.headerflags	@"EF_CUDA_TEXMODE_UNIFIED EF_CUDA_64BIT_ADDRESS EF_CUDA_ACCELERATORS EF_CUDA_SM90 EF_CUDA_VIRTUAL_SM(EF_CUDA_SM90)"
	.elftype	@"ET_EXEC"


//--------------------- .nv.info                  --------------------------
	.section	.nv.info,"",@"SHT_CUDA_INFO"
	.align	4


	//----- nvinfo : EIATTR_REGCOUNT
	.align		4
        /*0000*/ 	.byte	0x04, 0x2f
        /*0002*/ 	.short	(.L_1 - .L_0)
	.align		4
.L_0:
        /*0004*/ 	.word	index@(triton_poi_fused_clone_1)
        /*0008*/ 	.word	0x00000013


	//----- nvinfo : EIATTR_MIN_STACK_SIZE
	.align		4
.L_1:
        /*000c*/ 	.byte	0x04, 0x12
        /*000e*/ 	.short	(.L_3 - .L_2)
	.align		4
.L_2:
        /*0010*/ 	.word	index@(triton_poi_fused_clone_1)
        /*0014*/ 	.word	0x00000000


	//----- nvinfo : EIATTR_FRAME_SIZE
	.align		4
.L_3:
        /*0018*/ 	.byte	0x04, 0x11
        /*001a*/ 	.short	(.L_5 - .L_4)
	.align		4
.L_4:
        /*001c*/ 	.word	index@(triton_poi_fused_clone_1)
        /*0020*/ 	.word	0x00000000


	//----- nvinfo : EIATTR_MIN_STACK_SIZE
	.align		4
.L_5:
        /*0024*/ 	.byte	0x04, 0x12
        /*0026*/ 	.short	(.L_7 - .L_6)
	.align		4
.L_6:
        /*0028*/ 	.word	index@(triton_poi_fused_clone_1)
        /*002c*/ 	.word	0x00000000
.L_7:


//--------------------- .nv.info.triton_poi_fused_clone_1 --------------------------
	.section	.nv.info.triton_poi_fused_clone_1,"",@"SHT_CUDA_INFO"
	.sectionflags	@""
	.align	4


	//----- nvinfo : EIATTR_CUDA_API_VERSION
	.align		4
        /*0000*/ 	.byte	0x04, 0x37
        /*0002*/ 	.short	(.L_9 - .L_8)
.L_8:
        /*0004*/ 	.word	0x0000007c


	//----- nvinfo : EIATTR_KPARAM_INFO
	.align		4
.L_9:
        /*0008*/ 	.byte	0x04, 0x17
        /*000a*/ 	.short	(.L_11 - .L_10)
.L_10:
        /*000c*/ 	.word	0x00000000
        /*0010*/ 	.short	0x0004
        /*0012*/ 	.short	0x001c
        /*0014*/ 	.byte	0x00, 0xf0, 0x11, 0x00


	//----- nvinfo : EIATTR_KPARAM_INFO
	.align		4
.L_11:
        /*0018*/ 	.byte	0x04, 0x17
        /*001a*/ 	.short	(.L_13 - .L_12)
.L_12:
        /*001c*/ 	.word	0x00000000
        /*0020*/ 	.short	0x0003
        /*0022*/ 	.short	0x0018
        /*0024*/ 	.byte	0x00, 0xf0, 0x11, 0x00


	//----- nvinfo : EIATTR_KPARAM_INFO
	.align		4
.L_13:
        /*0028*/ 	.byte	0x04, 0x17
        /*002a*/ 	.short	(.L_15 - .L_14)
.L_14:
        /*002c*/ 	.word	0x00000000
        /*0030*/ 	.short	0x0002
        /*0032*/ 	.short	0x0010
        /*0034*/ 	.byte	0x00, 0xf4, 0x21, 0x00


	//----- nvinfo : EIATTR_KPARAM_INFO
	.align		4
.L_15:
        /*0038*/ 	.byte	0x04, 0x17
        /*003a*/ 	.short	(.L_17 - .L_16)
.L_16:
        /*003c*/ 	.word	0x00000000
        /*0040*/ 	.short	0x0001
        /*0042*/ 	.short	0x0008
        /*0044*/ 	.byte	0x00, 0xf4, 0x21, 0x00


	//----- nvinfo : EIATTR_KPARAM_INFO
	.align		4
.L_17:
        /*0048*/ 	.byte	0x04, 0x17
        /*004a*/ 	.short	(.L_19 - .L_18)
.L_18:
        /*004c*/ 	.word	0x00000000
        /*0050*/ 	.short	0x0000
        /*0052*/ 	.short	0x0000
        /*0054*/ 	.byte	0x00, 0xf4, 0x21, 0x00


	//----- nvinfo : EIATTR_SPARSE_MMA_MASK
	.align		4
.L_19:
        /*0058*/ 	.byte	0x03, 0x50
        /*005a*/ 	.short	0x0000


	//----- nvinfo : EIATTR_MAXREG_COUNT
	.align		4
        /*005c*/ 	.byte	0x03, 0x1b
        /*005e*/ 	.short	0x00ff


	//----- nvinfo : EIATTR_EXIT_INSTR_OFFSETS
	.align		4
        /*0060*/ 	.byte	0x04, 0x1c
        /*0062*/ 	.short	(.L_21 - .L_20)


	//   ....[0]....
.L_20:
        /*0064*/ 	.word	0x00000390


	//   ....[1]....
        /*0068*/ 	.word	0x00000400


	//----- nvinfo : EIATTR_REQNTID
	.align		4
.L_21:
        /*006c*/ 	.byte	0x04, 0x10
        /*006e*/ 	.short	(.L_23 - .L_22)
.L_22:
        /*0070*/ 	.word	0x00000020
        /*0074*/ 	.word	0x00000001
        /*0078*/ 	.word	0x00000001


	//----- nvinfo : EIATTR_CBANK_PARAM_SIZE
	.align		4
.L_23:
        /*007c*/ 	.byte	0x03, 0x19
        /*007e*/ 	.short	0x0020


	//----- nvinfo : EIATTR_PARAM_CBANK
	.align		4
        /*0080*/ 	.byte	0x04, 0x0a
        /*0082*/ 	.short	(.L_25 - .L_24)
	.align		4
.L_24:
        /*0084*/ 	.word	index@(.nv.constant0.triton_poi_fused_clone_1)
        /*0088*/ 	.short	0x0210
        /*008a*/ 	.short	0x0020


	//----- nvinfo : EIATTR_SW_WAR
	.align		4
.L_25:
        /*008c*/ 	.byte	0x04, 0x36
        /*008e*/ 	.short	(.L_27 - .L_26)
.L_26:
        /*0090*/ 	.word	0x00000008
.L_27:


//--------------------- .nv.callgraph             --------------------------
	.section	.nv.callgraph,"",@"SHT_CUDA_CALLGRAPH"
	.align	4
	.sectionentsize	8
	.align		4
        /*0000*/ 	.word	0x00000000
	.align		4
        /*0004*/ 	.word	0xffffffff
	.align		4
        /*0008*/ 	.word	0x00000000
	.align		4
        /*000c*/ 	.word	0xfffffffe
	.align		4
        /*0010*/ 	.word	0x00000000
	.align		4
        /*0014*/ 	.word	0xfffffffd
	.align		4
        /*0018*/ 	.word	0x00000000
	.align		4
        /*001c*/ 	.word	0xfffffffc


//--------------------- .text.triton_poi_fused_clone_1 --------------------------
	.section	.text.triton_poi_fused_clone_1,"ax",@progbits
	.sectionflags	@"SHF_BARRIERS=1"
	.align	128
        .global         triton_poi_fused_clone_1
        .type           triton_poi_fused_clone_1,@function
        .size           triton_poi_fused_clone_1,(.L_x_1 - triton_poi_fused_clone_1)
        .other          triton_poi_fused_clone_1,@"STO_CUDA_ENTRY STV_DEFAULT"
triton_poi_fused_clone_1:
.text.triton_poi_fused_clone_1:
[----:B------:R-:W0:Y:S02]  /*0000*/  LDC R1, c[0x0][0x28] ;  /* 0x00000a00ff017b82 */ /* 0x000e240000000800 */
[----:B------:R-:W1:Y:S01]  /*0010*/  S2R R0, SR_CTAID.Y ;  /* 0x0000000000007919 */ /* 0x000e620000002600 */
[----:B------:R-:W2:Y:S01]  /*0020*/  LDC.64 R2, c[0x0][0x210] ;  /* 0x00008400ff027b82 */ /* 0x000ea20000000a00 */
[----:B------:R-:W-:Y:S01]  /*0030*/  ULDC.64 UR6, c[0x0][0x208] ;  /* 0x0000820000067ab9 */ /* 0x000fe20000000a00 */
[----:B------:R-:W3:Y:S01]  /*0040*/  S2R R16, SR_TID.X ;  /* 0x0000000000107919 */ /* 0x000ee20000002100 */
[----:B------:R-:W4:Y:S05]  /*0050*/  S2R R8, SR_CTAID.X ;  /* 0x0000000000087919 */ /* 0x000f2a0000002500 */
[----:B------:R-:W5:Y:S01]  /*0060*/  LDC.64 R4, c[0x0][0x218] ;  /* 0x00008600ff047b82 */ /* 0x000f620000000a00 */
[----:B-1----:R-:W-:-:S02]  /*0070*/  IMAD.SHL.U32 R0, R0, 0x10, RZ ;  /* 0x0000001000007824 */ /* 0x002fc400078e00ff */
[----:B---3--:R-:W-:Y:S01]  /*0080*/  IMAD.SHL.U32 R7, R16, 0x2, RZ ;  /* 0x0000000210077824 */ /* 0x008fe200078e00ff */
[----:B------:R-:W-:Y:S01]  /*0090*/  SHF.R.U32.HI R11, RZ, 0x3, R16 ;  /* 0x00000003ff0b7819 */ /* 0x000fe20000011610 */
[----:B----4-:R-:W-:-:S03]  /*00a0*/  IMAD.SHL.U32 R8, R8, 0x4, RZ ;  /* 0x0000000408087824 */ /* 0x010fc600078e00ff */
[----:B------:R-:W-:Y:S02]  /*00b0*/  LOP3.LUT R6, R0, 0xe, R7, 0xf8, !PT ;  /* 0x0000000e00067812 */ /* 0x000fe400078ef807 */
[----:B------:R-:W-:Y:S02]  /*00c0*/  SGXT.U32 R11, R11, 0x2 ;  /* 0x000000020b0b781a */ /* 0x000fe40000000000 */
[----:B------:R-:W-:Y:S02]  /*00d0*/  SHF.R.S32.HI R9, RZ, 0x1f, R6 ;  /* 0x0000001fff097819 */ /* 0x000fe40000011406 */
[----:B------:R-:W-:Y:S02]  /*00e0*/  ISETP.GE.AND P1, PT, R6, 0x10, PT ;  /* 0x000000100600780c */ /* 0x000fe40003f26270 */
[----:B------:R-:W-:Y:S02]  /*00f0*/  LEA.HI R10, R9, R6, RZ, 0x2 ;  /* 0x00000006090a7211 */ /* 0x000fe400078f10ff */
[----:B------:R-:W-:-:S02]  /*0100*/  LOP3.LUT R9, R8, R11, RZ, 0xfc, !PT ;  /* 0x0000000b08097212 */ /* 0x000fc400078efcff */
[----:B------:R-:W-:Y:S02]  /*0110*/  LOP3.LUT R13, R10, 0xfffffffc, RZ, 0xc0, !PT ;  /* 0xfffffffc0a0d7812 */ /* 0x000fe400078ec0ff */
[C---:B------:R-:W-:Y:S02]  /*0120*/  ISETP.GE.AND P0, PT, R9.reuse, 0x4, PT ;  /* 0x000000040900780c */ /* 0x040fe40003f06270 */
[C---:B------:R-:W-:Y:S02]  /*0130*/  IADD3 R13, R6.reuse, 0x4, -R13 ;  /* 0x00000004060d7810 */ /* 0x040fe40007ffe80d */
[----:B------:R-:W-:Y:S02]  /*0140*/  SHF.R.S32.HI R10, RZ, 0x2, R10 ;  /* 0x00000002ff0a7819 */ /* 0x000fe4000001140a */
[----:B------:R-:W-:Y:S01]  /*0150*/  ISETP.LT.AND P0, PT, R6, 0x10, !P0 ;  /* 0x000000100600780c */ /* 0x000fe20004701270 */
[----:B------:R-:W-:Y:S02]  /*0160*/  IMAD R15, R9, 0xc, R13 ;  /* 0x0000000c090f7824 */ /* 0x000fe400078e020d */
[----:B-----5:R-:W-:Y:S01]  /*0170*/  IMAD.WIDE.U32 R4, R13, 0x4, R4 ;  /* 0x000000040d047825 */ /* 0x020fe200078e0004 */
[----:B------:R-:W-:-:S03]  /*0180*/  CS2R R12, SRZ ;  /* 0x00000000000c7805 */ /* 0x000fc6000001ff00 */
[----:B------:R-:W-:-:S04]  /*0190*/  IMAD R15, R10, 0x30, R15 ;  /* 0x000000300a0f7824 */ /* 0x000fc800078e020f */
[----:B--2---:R-:W-:Y:S01]  /*01a0*/  IMAD.WIDE R2, R15, 0x4, R2 ;  /* 0x000000040f027825 */ /* 0x004fe200078e0202 */
[----:B------:R-:W-:-:S04]  /*01b0*/  CS2R R14, SRZ ;  /* 0x00000000000e7805 */ /* 0x000fc8000001ff00 */
[----:B------:R1:W2:Y:S04]  /*01c0*/  @P0 LDG.E.EL.64 R12, desc[UR6][R2.64] ;  /* 0x00000006020c0981 */ /* 0x0002a8000c2e1b00 */
[----:B------:R3:W2:Y:S01]  /*01d0*/  @!P1 LDG.E.EL.64 R14, desc[UR6][R4.64] ;  /* 0x00000006040e9981 */ /* 0x0006a2000c2e1b00 */
[----:B------:R-:W4:Y:S01]  /*01e0*/  S2UR UR5, SR_CgaCtaId ;  /* 0x00000000000579c3 */ /* 0x000f220000008800 */
[----:B------:R-:W-:Y:S01]  /*01f0*/  IMAD.SHL.U32 R6, R16, 0x8, RZ ;  /* 0x0000000810067824 */ /* 0x000fe200078e00ff */
[----:B------:R-:W-:-:S04]  /*0200*/  SHF.R.U32.HI R9, RZ, 0x1, R16 ;  /* 0x00000001ff097819 */ /* 0x000fc80000011610 */
[----:B------:R-:W-:Y:S02]  /*0210*/  SGXT.U32 R9, R9, 0x4 ;  /* 0x000000040909781a */ /* 0x000fe40000000000 */
[----:B------:R-:W-:Y:S01]  /*0220*/  LOP3.LUT R6, R6, 0x38, RZ, 0xc0, !PT ;  /* 0x0000003806067812 */ /* 0x000fe200078ec0ff */
[----:B------:R-:W-:Y:S01]  /*0230*/  UMOV UR4, 0x400 ;  /* 0x0000040000047882 */ /* 0x000fe20000000000 */
[----:B------:R-:W-:Y:S02]  /*0240*/  LOP3.LUT R9, R0, R9, RZ, 0xfc, !PT ;  /* 0x0000000900097212 */ /* 0x000fe400078efcff */
[C---:B------:R-:W-:Y:S02]  /*0250*/  LOP3.LUT R11, R6.reuse, R11, RZ, 0xfc, !PT ;  /* 0x0000000b060b7212 */ /* 0x040fe400078efcff */
[C---:B------:R-:W-:Y:S02]  /*0260*/  LOP3.LUT R0, R6.reuse, 0x4, RZ, 0xfc, !PT ;  /* 0x0000000406007812 */ /* 0x040fe400078efcff */
[----:B------:R-:W-:-:S02]  /*0270*/  LEA.HI R6, R6, R11, RZ, 0x1e ;  /* 0x0000000b06067211 */ /* 0x000fc400078ff0ff */
[----:B------:R-:W-:Y:S01]  /*0280*/  LEA.HI R0, R0, R11, RZ, 0x1e ;  /* 0x0000000b00007211 */ /* 0x000fe200078ff0ff */
[----:B----4-:R-:W-:-:S06]  /*0290*/  UPRMT UR4, UR5, 0x654, UR4 ;  /* 0x0000065405047896 */ /* 0x010fcc0008000004 */
[----:B-1----:R-:W-:Y:S02]  /*02a0*/  LEA R3, R6, UR4, 0x2 ;  /* 0x0000000406037c11 */ /* 0x002fe4000f8e10ff */
[----:B------:R-:W-:Y:S02]  /*02b0*/  LEA R0, R0, UR4, 0x2 ;  /* 0x0000000400007c11 */ /* 0x000fe4000f8e10ff */
[----:B------:R-:W-:Y:S02]  /*02c0*/  LOP3.LUT R8, R8, 0x2, R7, 0xf8, !PT ;  /* 0x0000000208087812 */ /* 0x000fe400078ef807 */
[----:B---3--:R-:W-:Y:S02]  /*02d0*/  SHF.R.U32.HI R4, RZ, 0x2, R7 ;  /* 0x00000002ff047819 */ /* 0x008fe40000011607 */
[----:B------:R-:W-:Y:S02]  /*02e0*/  ISETP.GE.AND P0, PT, R8, 0x4, PT ;  /* 0x000000040800780c */ /* 0x000fe40003f06270 */
[----:B------:R-:W-:-:S02]  /*02f0*/  LOP3.LUT R7, R7, 0x3e, RZ, 0xc0, !PT ;  /* 0x0000003e07077812 */ /* 0x000fc400078ec0ff */
[----:B------:R-:W-:Y:S02]  /*0300*/  ISETP.LT.AND P0, PT, R9, 0x10, !P0 ;  /* 0x000000100900780c */ /* 0x000fe40004701270 */
[----:B------:R-:W-:-:S05]  /*0310*/  SGXT.U32 R2, R4, 0x4 ;  /* 0x000000040402781a */ /* 0x000fca0000000000 */
[----:B------:R-:W-:-:S05]  /*0320*/  IMAD.IADD R2, R7, 0x1, R2 ;  /* 0x0000000107027824 */ /* 0x000fca00078e0202 */
[----:B------:R-:W-:Y:S01]  /*0330*/  LEA R4, R2, UR4, 0x2 ;  /* 0x0000000402047c11 */ /* 0x000fe2000f8e10ff */
[----:B--2---:R-:W-:Y:S01]  /*0340*/  FADD R12, R14, R12 ;  /* 0x0000000c0e0c7221 */ /* 0x004fe20000000000 */
[----:B------:R-:W-:-:S04]  /*0350*/  FADD R13, R15, R13 ;  /* 0x0000000d0f0d7221 */ /* 0x000fc80000000000 */
[----:B------:R1:W-:Y:S04]  /*0360*/  STS [R3], R12 ;  /* 0x0000000c03007388 */ /* 0x0003e80000000800 */
[----:B------:R1:W-:Y:S01]  /*0370*/  STS [R0+0x10], R13 ;  /* 0x0000100d00007388 */ /* 0x0003e20000000800 */
[----:B------:R-:W-:Y:S06]  /*0380*/  BAR.SYNC.DEFER_BLOCKING 0x0 ;  /* 0x0000000000007b1d */ /* 0x000fec0000010000 */
[----:B-1----:R-:W-:Y:S05]  /*0390*/  @!P0 EXIT ;  /* 0x000000000000894d */ /* 0x002fea0003800000 */
[----:B------:R-:W-:Y:S01]  /*03a0*/  LDS R6, [R4] ;  /* 0x0000000004067984 */ /* 0x000fe20000000800 */
[----:B------:R-:W0:Y:S01]  /*03b0*/  LDC.64 R2, c[0x0][0x220] ;  /* 0x00008800ff027b82 */ /* 0x000e220000000a00 */
[----:B------:R-:W-:Y:S02]  /*03c0*/  IMAD R9, R9, 0x4, R8 ;  /* 0x0000000409097824 */ /* 0x000fe400078e0208 */
[----:B------:R-:W1:Y:S02]  /*03d0*/  LDS R7, [R4+0x4] ;  /* 0x0000040004077984 */ /* 0x000e640000000800 */
[----:B0-----:R-:W-:-:S05]  /*03e0*/  IMAD.WIDE R2, R9, 0x4, R2 ;  /* 0x0000000409027825 */ /* 0x001fca00078e0202 */
[----:B-1----:R-:W-:Y:S01]  /*03f0*/  STG.E.64 desc[UR6][R2.64], R6 ;  /* 0x0000000602007986 */ /* 0x002fe2000c101b06 */
[----:B------:R-:W-:Y:S05]  /*0400*/  EXIT ;  /* 0x000000000000794d */ /* 0x000fea0003800000 */
.L_x_0:
[----:B------:R-:W-:-:S00]  /*0410*/  BRA `(.L_x_0) ;  /* 0xfffffffc00fc7947 */ /* 0x000fc0000383ffff */
[----:B------:R-:W-:-:S00]  /*0420*/  NOP ;  /* 0x0000000000007918 */ /* 0x000fc00000000000 */
        /* <DEDUP_REMOVED lines=13> */
.L_x_1:


//--------------------- .nv.shared.triton_poi_fused_clone_1 --------------------------
	.section	.nv.shared.triton_poi_fused_clone_1,"aw",@nobits
	.sectionflags	@""
	.align	16
	.zero		1024


//--------------------- .nv.constant0.triton_poi_fused_clone_1 --------------------------
	.section	.nv.constant0.triton_poi_fused_clone_1,"a",@progbits
	.sectionflags	@""
	.align	4
.nv.constant0.triton_poi_fused_clone_1:
	.zero		560
